//
// Generated by NVIDIA NVVM Compiler
//
// Compiler Build ID: CL-36424714
// Cuda compilation tools, release 13.0, V13.0.88
// Based on NVVM 20.0.0
//

.version 9.0
.target sm_100
.address_size 64

	// .globl	_Z21SharedMemoryReductionPfS_i
// _ZZ21SharedMemoryReductionPfS_iE7input_s has been demoted
// _ZZ18CoarsenedReductionPfS_iE7input_s has been demoted

.visible .entry _Z21SharedMemoryReductionPfS_i(
	.param .u64 .ptr .align 1 _Z21SharedMemoryReductionPfS_i_param_0,
	.param .u64 .ptr .align 1 _Z21SharedMemoryReductionPfS_i_param_1,
	.param .u32 _Z21SharedMemoryReductionPfS_i_param_2
)
{
	.reg .pred 	%p<8>;
	.reg .b32 	%r<16>;
	.reg .b32 	%f<7>;
	.reg .b64 	%rd<7>;
	// demoted variable
	.shared .align 4 .b8 _ZZ21SharedMemoryReductionPfS_iE7input_s[4096];
	ld.param.u64 	%rd1, [_Z21SharedMemoryReductionPfS_i_param_0];
	ld.param.u64 	%rd2, [_Z21SharedMemoryReductionPfS_i_param_1];
	ld.param.u32 	%r7, [_Z21SharedMemoryReductionPfS_i_param_2];
	mov.u32 	%r8, %ctaid.x;
	mov.u32 	%r15, %ntid.x;
	mov.u32 	%r2, %tid.x;
	mad.lo.s32 	%r3, %r8, %r15, %r2;
	setp.ge.u32 	%p1, %r3, %r7;
	shl.b32 	%r9, %r2, 2;
	mov.u32 	%r10, _ZZ21SharedMemoryReductionPfS_iE7input_s;
	add.s32 	%r4, %r10, %r9;
	@%p1 bra 	$L__BB0_2;
	cvta.to.global.u64 	%rd3, %rd1;
	mul.wide.u32 	%rd4, %r3, 4;
	add.s64 	%rd5, %rd3, %rd4;
	ld.global.f32 	%f1, [%rd5];
	st.shared.f32 	[%r4], %f1;
	bra.uni 	$L__BB0_3;
$L__BB0_2:
	mov.b32 	%r11, 0;
	st.shared.u32 	[%r4], %r11;
$L__BB0_3:
	bar.sync 	0;
	setp.lt.u32 	%p2, %r15, 2;
	@%p2 bra 	$L__BB0_7;
$L__BB0_4:
	shr.u32 	%r6, %r15, 1;
	setp.ge.u32 	%p3, %r2, %r6;
	add.s32 	%r12, %r6, %r3;
	setp.ge.u32 	%p4, %r12, %r7;
	or.pred  	%p5, %p3, %p4;
	@%p5 bra 	$L__BB0_6;
	shl.b32 	%r13, %r6, 2;
	add.s32 	%r14, %r4, %r13;
	ld.shared.f32 	%f2, [%r14];
	ld.shared.f32 	%f3, [%r4];
	add.f32 	%f4, %f2, %f3;
	st.shared.f32 	[%r4], %f4;
$L__BB0_6:
	bar.sync 	0;
	setp.gt.u32 	%p6, %r15, 3;
	mov.u32 	%r15, %r6;
	@%p6 bra 	$L__BB0_4;
$L__BB0_7:
	setp.ne.s32 	%p7, %r2, 0;
	@%p7 bra 	$L__BB0_9;
	ld.shared.f32 	%f5, [_ZZ21SharedMemoryReductionPfS_iE7input_s];
	cvta.to.global.u64 	%rd6, %rd2;
	atom.global.add.f32 	%f6, [%rd6], %f5;
$L__BB0_9:
	ret;

}
	// .globl	_Z18CoarsenedReductionPfS_i
.visible .entry _Z18CoarsenedReductionPfS_i(
	.param .u64 .ptr .align 1 _Z18CoarsenedReductionPfS_i_param_0,
	.param .u64 .ptr .align 1 _Z18CoarsenedReductionPfS_i_param_1,
	.param .u32 _Z18CoarsenedReductionPfS_i_param_2
)
{
	.reg .pred 	%p<7>;
	.reg .b32 	%r<17>;
	.reg .b32 	%f<15>;
	.reg .b64 	%rd<9>;
	// demoted variable
	.shared .align 4 .b8 _ZZ18CoarsenedReductionPfS_iE7input_s[4096];
	ld.param.u64 	%rd3, [_Z18CoarsenedReductionPfS_i_param_0];
	ld.param.u64 	%rd2, [_Z18CoarsenedReductionPfS_i_param_1];
	ld.param.u32 	%r8, [_Z18CoarsenedReductionPfS_i_param_2];
	cvta.to.global.u64 	%rd1, %rd3;
	mov.u32 	%r9, %ctaid.x;
	mov.u32 	%r16, %ntid.x;
	mov.u32 	%r2, %tid.x;
	mul.lo.s32 	%r10, %r9, %r16;
	shl.b32 	%r11, %r10, 1;
	add.s32 	%r3, %r11, %r2;
	setp.ge.u32 	%p1, %r3, %r8;
	mov.f32 	%f14, 0f00000000;
	@%p1 bra 	$L__BB1_2;
	mul.wide.u32 	%rd4, %r3, 4;
	add.s64 	%rd5, %rd1, %rd4;
	ld.global.f32 	%f6, [%rd5];
	add.f32 	%f14, %f6, 0f00000000;
$L__BB1_2:
	add.s32 	%r4, %r3, %r16;
	setp.ge.u32 	%p2, %r4, %r8;
	@%p2 bra 	$L__BB1_4;
	mul.wide.u32 	%rd6, %r4, 4;
	add.s64 	%rd7, %rd1, %rd6;
	ld.global.f32 	%f7, [%rd7];
	add.f32 	%f14, %f14, %f7;
$L__BB1_4:
	shl.b32 	%r12, %r2, 2;
	mov.u32 	%r13, _ZZ18CoarsenedReductionPfS_iE7input_s;
	add.s32 	%r5, %r13, %r12;
	st.shared.f32 	[%r5], %f14;
	bar.sync 	0;
	setp.lt.u32 	%p3, %r16, 2;
	@%p3 bra 	$L__BB1_8;
$L__BB1_5:
	shr.u32 	%r7, %r16, 1;
	setp.ge.u32 	%p4, %r2, %r7;
	@%p4 bra 	$L__BB1_7;
	shl.b32 	%r14, %r7, 2;
	add.s32 	%r15, %r5, %r14;
	ld.shared.f32 	%f8, [%r15];
	ld.shared.f32 	%f9, [%r5];
	add.f32 	%f10, %f8, %f9;
	st.shared.f32 	[%r5], %f10;
$L__BB1_7:
	bar.sync 	0;
	setp.gt.u32 	%p5, %r16, 3;
	mov.u32 	%r16, %r7;
	@%p5 bra 	$L__BB1_5;
$L__BB1_8:
	setp.ne.s32 	%p6, %r2, 0;
	@%p6 bra 	$L__BB1_10;
	ld.shared.f32 	%f11, [_ZZ18CoarsenedReductionPfS_iE7input_s];
	cvta.to.global.u64 	%rd8, %rd2;
	atom.global.add.f32 	%f12, [%rd8], %f11;
$L__BB1_10:
	ret;

}


// ===== COMPILED SASS (sm_100) =====

	.target	sm_100

	.elftype	@"ET_EXEC"


//--------------------- .note.nv.tkinfo           --------------------------
	.section	.note.nv.tkinfo,"",@"SHT_NOTE"
	.sectionflags	@"SHF_NOTE_NV_TKINFO"
	.tkinfo
        /*0018*/ 	.word	0x00000002
        /*0030*/ 	.string	""
        /*0030*/ 	.string	"ptxas"
        /*0030*/ 	.string	"Cuda compilation tools, release 13.0, V13.0.88"
        /*0030*/ 	.string	"Build cuda_13.0.r13.0/compiler.36424714_0"
        /*0030*/ 	.string	"-arch sm_100 -m 64 "



//--------------------- .note.nv.cuinfo           --------------------------
	.section	.note.nv.cuinfo,"",@"SHT_NOTE"
	.sectionflags	@"SHF_NOTE_NV_CUINFO"
        /*0018*/ 	.short	0x0002
        /*001a*/ 	.short	0x0064
        /*001c*/ 	.short	0x0082
	.zero		2


//--------------------- .nv.info                  --------------------------
	.section	.nv.info,"",@"SHT_CUDA_INFO"
	.align	4


	//----- nvinfo : EIATTR_REGCOUNT
	.align		4
        /*0000*/ 	.byte	0x04, 0x2f
        /*0002*/ 	.short	(.L_1 - .L_0)
	.align		4
.L_0:
        /*0004*/ 	.word	index@(_Z21SharedMemoryReductionPfS_i)
        /*0008*/ 	.word	0x0000000a


	//----- nvinfo : EIATTR_FRAME_SIZE
	.align		4
.L_1:
        /*000c*/ 	.byte	0x04, 0x11
        /*000e*/ 	.short	(.L_3 - .L_2)
	.align		4
.L_2:
        /*0010*/ 	.word	index@(_Z21SharedMemoryReductionPfS_i)
        /*0014*/ 	.word	0x00000000


	//----- nvinfo : EIATTR_REGCOUNT
	.align		4
.L_3:
        /*0018*/ 	.byte	0x04, 0x2f
        /*001a*/ 	.short	(.L_5 - .L_4)
	.align		4
.L_4:
        /*001c*/ 	.word	index@(_Z18CoarsenedReductionPfS_i)
        /*0020*/ 	.word	0x0000000e


	//----- nvinfo : EIATTR_FRAME_SIZE
	.align		4
.L_5:
        /*0024*/ 	.byte	0x04, 0x11
        /*0026*/ 	.short	(.L_7 - .L_6)
	.align		4
.L_6:
        /*0028*/ 	.word	index@(_Z18CoarsenedReductionPfS_i)
        /*002c*/ 	.word	0x00000000


	//----- nvinfo : EIATTR_MIN_STACK_SIZE
	.align		4
.L_7:
        /*0030*/ 	.byte	0x04, 0x12
        /*0032*/ 	.short	(.L_9 - .L_8)
	.align		4
.L_8:
        /*0034*/ 	.word	index@(_Z18CoarsenedReductionPfS_i)
        /*0038*/ 	.word	0x00000000


	//----- nvinfo : EIATTR_MIN_STACK_SIZE
	.align		4
.L_9:
        /*003c*/ 	.byte	0x04, 0x12
        /*003e*/ 	.short	(.L_11 - .L_10)
	.align		4
.L_10:
        /*0040*/ 	.word	index@(_Z21SharedMemoryReductionPfS_i)
        /*0044*/ 	.word	0x00000000
.L_11:


//--------------------- .nv.compat                --------------------------
	.section	.nv.compat,"",@"SHT_CUDA_COMPAT_INFO"
	.align	4
        /*0000*/ 	.byte	0x02, 0x09, 0x00, 0x00, 0x02, 0x02, 0x01, 0x00, 0x02, 0x05, 0x05, 0x00, 0x03, 0x07, 0x01, 0x01
        /*0010*/ 	.byte	0x02, 0x03, 0x00, 0x00, 0x02, 0x06, 0x01, 0x00, 0x04, 0x0b, 0x08, 0x00, 0x09, 0x00, 0x00, 0x00
        /*0020*/ 	.byte	0x00, 0x00, 0x00, 0x00


//--------------------- .nv.info._Z18CoarsenedReductionPfS_i --------------------------
	.section	.nv.info._Z18CoarsenedReductionPfS_i,"",@"SHT_CUDA_INFO"
	.sectionflags	@""
	.align	4


	//----- nvinfo : EIATTR_CUDA_API_VERSION
	.align		4
        /*0000*/ 	.byte	0x04, 0x37
        /*0002*/ 	.short	(.L_13 - .L_12)
.L_12:
        /*0004*/ 	.word	0x00000082


	//----- nvinfo : EIATTR_KPARAM_INFO
	.align		4
.L_13:
        /*0008*/ 	.byte	0x04, 0x17
        /*000a*/ 	.short	(.L_15 - .L_14)
.L_14:
        /*000c*/ 	.word	0x00000000
        /*0010*/ 	.short	0x0002
        /*0012*/ 	.short	0x0010
        /*0014*/ 	.byte	0x00, 0xf0, 0x11, 0x00


	//----- nvinfo : EIATTR_KPARAM_INFO
	.align		4
.L_15:
        /*0018*/ 	.byte	0x04, 0x17
        /*001a*/ 	.short	(.L_17 - .L_16)
.L_16:
        /*001c*/ 	.word	0x00000000
        /*0020*/ 	.short	0x0001
        /*0022*/ 	.short	0x0008
        /*0024*/ 	.byte	0x00, 0xf5, 0x21, 0x00


	//----- nvinfo : EIATTR_KPARAM_INFO
	.align		4
.L_17:
        /*0028*/ 	.byte	0x04, 0x17
        /*002a*/ 	.short	(.L_19 - .L_18)
.L_18:
        /*002c*/ 	.word	0x00000000
        /*0030*/ 	.short	0x0000
        /*0032*/ 	.short	0x0000
        /*0034*/ 	.byte	0x00, 0xf5, 0x21, 0x00


	//----- nvinfo : EIATTR_SPARSE_MMA_MASK
	.align		4
.L_19:
        /*0038*/ 	.byte	0x03, 0x50
        /*003a*/ 	.short	0x0000


	//----- nvinfo : EIATTR_MAXREG_COUNT
	.align		4
        /*003c*/ 	.byte	0x03, 0x1b
        /*003e*/ 	.short	0x00ff


	//----- nvinfo : EIATTR_NUM_BARRIERS
	.align		4
        /*0040*/ 	.byte	0x02, 0x4c
        /*0042*/ 	.byte	0x01
	.zero		1


	//----- nvinfo : EIATTR_MERCURY_ISA_VERSION
	.align		4
        /*0044*/ 	.byte	0x03, 0x5f
        /*0046*/ 	.short	0x0101


	//----- nvinfo : EIATTR_VRC_CTA_INIT_COUNT
	.align		4
        /*0048*/ 	.byte	0x02, 0x4a
	.zero		1
	.zero		1


	//----- nvinfo : EIATTR_EXIT_INSTR_OFFSETS
	.align		4
        /*004c*/ 	.byte	0x04, 0x1c
        /*004e*/ 	.short	(.L_21 - .L_20)


	//   ....[0]....
.L_20:
        /*0050*/ 	.word	0x00000280


	//   ....[1]....
        /*0054*/ 	.word	0x000002f0


	//----- nvinfo : EIATTR_CBANK_PARAM_SIZE
	.align		4
.L_21:
        /*0058*/ 	.byte	0x03, 0x19
        /*005a*/ 	.short	0x0014


	//----- nvinfo : EIATTR_PARAM_CBANK
	.align		4
        /*005c*/ 	.byte	0x04, 0x0a
        /*005e*/ 	.short	(.L_23 - .L_22)
	.align		4
.L_22:
        /*0060*/ 	.word	index@(.nv.constant0._Z18CoarsenedReductionPfS_i)
        /*0064*/ 	.short	0x0380
        /*0066*/ 	.short	0x0014


	//----- nvinfo : EIATTR_SW_WAR
	.align		4
.L_23:
        /*0068*/ 	.byte	0x04, 0x36
        /*006a*/ 	.short	(.L_25 - .L_24)
.L_24:
        /*006c*/ 	.word	0x00000008
.L_25:


//--------------------- .nv.info._Z21SharedMemoryReductionPfS_i --------------------------
	.section	.nv.info._Z21SharedMemoryReductionPfS_i,"",@"SHT_CUDA_INFO"
	.sectionflags	@""
	.align	4


	//----- nvinfo : EIATTR_CUDA_API_VERSION
	.align		4
        /*0000*/ 	.byte	0x04, 0x37
        /*0002*/ 	.short	(.L_27 - .L_26)
.L_26:
        /*0004*/ 	.word	0x00000082


	//----- nvinfo : EIATTR_KPARAM_INFO
	.align		4
.L_27:
        /*0008*/ 	.byte	0x04, 0x17
        /*000a*/ 	.short	(.L_29 - .L_28)
.L_28:
        /*000c*/ 	.word	0x00000000
        /*0010*/ 	.short	0x0002
        /*0012*/ 	.short	0x0010
        /*0014*/ 	.byte	0x00, 0xf0, 0x11, 0x00


	//----- nvinfo : EIATTR_KPARAM_INFO
	.align		4
.L_29:
        /*0018*/ 	.byte	0x04, 0x17
        /*001a*/ 	.short	(.L_31 - .L_30)
.L_30:
        /*001c*/ 	.word	0x00000000
        /*0020*/ 	.short	0x0001
        /*0022*/ 	.short	0x0008
        /*0024*/ 	.byte	0x00, 0xf5, 0x21, 0x00


	//----- nvinfo : EIATTR_KPARAM_INFO
	.align		4
.L_31:
        /*0028*/ 	.byte	0x04, 0x17
        /*002a*/ 	.short	(.L_33 - .L_32)
.L_32:
        /*002c*/ 	.word	0x00000000
        /*0030*/ 	.short	0x0000
        /*0032*/ 	.short	0x0000
        /*0034*/ 	.byte	0x00, 0xf5, 0x21, 0x00


	//----- nvinfo : EIATTR_SPARSE_MMA_MASK
	.align		4
.L_33:
        /*0038*/ 	.byte	0x03, 0x50
        /*003a*/ 	.short	0x0000


	//----- nvinfo : EIATTR_MAXREG_COUNT
	.align		4
        /*003c*/ 	.byte	0x03, 0x1b
        /*003e*/ 	.short	0x00ff


	//----- nvinfo : EIATTR_NUM_BARRIERS
	.align		4
        /*0040*/ 	.byte	0x02, 0x4c
        /*0042*/ 	.byte	0x01
	.zero		1


	//----- nvinfo : EIATTR_MERCURY_ISA_VERSION
	.align		4
        /*0044*/ 	.byte	0x03, 0x5f
        /*0046*/ 	.short	0x0101


	//----- nvinfo : EIATTR_VRC_CTA_INIT_COUNT
	.align		4
        /*0048*/ 	.byte	0x02, 0x4a
	.zero		1
	.zero		1


	//----- nvinfo : EIATTR_EXIT_INSTR_OFFSETS
	.align		4
        /*004c*/ 	.byte	0x04, 0x1c
        /*004e*/ 	.short	(.L_35 - .L_34)


	//   ....[0]....
.L_34:
        /*0050*/ 	.word	0x00000240


	//   ....[1]....
        /*0054*/ 	.word	0x000002b0


	//----- nvinfo : EIATTR_CBANK_PARAM_SIZE
	.align		4
.L_35:
        /*0058*/ 	.byte	0x03, 0x19
        /*005a*/ 	.short	0x0014


	//----- nvinfo : EIATTR_PARAM_CBANK
	.align		4
        /*005c*/ 	.byte	0x04, 0x0a
        /*005e*/ 	.short	(.L_37 - .L_36)
	.align		4
.L_36:
        /*0060*/ 	.word	index@(.nv.constant0._Z21SharedMemoryReductionPfS_i)
        /*0064*/ 	.short	0x0380
        /*0066*/ 	.short	0x0014


	//----- nvinfo : EIATTR_SW_WAR
	.align		4
.L_37:
        /*0068*/ 	.byte	0x04, 0x36
        /*006a*/ 	.short	(.L_39 - .L_38)
.L_38:
        /*006c*/ 	.word	0x00000008
.L_39:


//--------------------- .nv.callgraph             --------------------------
	.section	.nv.callgraph,"",@"SHT_CUDA_CALLGRAPH"
	.align	4
	.sectionentsize	8
	.align		4
        /*0000*/ 	.word	0x00000000
	.align		4
        /*0004*/ 	.word	0xffffffff
	.align		4
        /*0008*/ 	.word	0x00000000
	.align		4
        /*000c*/ 	.word	0xfffffffe
	.align		4
        /*0010*/ 	.word	0x00000000
	.align		4
        /*0014*/ 	.word	0xfffffffd
	.align		4
        /*0018*/ 	.word	0x00000000
	.align		4
        /*001c*/ 	.word	0xfffffffc


//--------------------- .text._Z18CoarsenedReductionPfS_i --------------------------
	.section	.text._Z18CoarsenedReductionPfS_i,"ax",@progbits
	.align	128
        .global         _Z18CoarsenedReductionPfS_i
        .type           _Z18CoarsenedReductionPfS_i,@function
        .size           _Z18CoarsenedReductionPfS_i,(.L_x_6 - _Z18CoarsenedReductionPfS_i)
        .other          _Z18CoarsenedReductionPfS_i,@"STO_CUDA_ENTRY STV_DEFAULT"
_Z18CoarsenedReductionPfS_i:
.text._Z18CoarsenedReductionPfS_i:
[----:B------:R-:W-:Y:S01]  /*0000*/  LDC R1, c[0x0][0x37c] ;  /* 0x0000df00ff017b82 */ /* 0x000fe20000000800 */
[----:B------:R-:W0:Y:S07]  /*0010*/  S2R R9, SR_TID.X ;  /* 0x0000000000097919 */ /* 0x000e2e0000002100 */
[----:B------:R-:W1:Y:S01]  /*0020*/  S2UR UR4, SR_CTAID.X ;  /* 0x00000000000479c3 */ /* 0x000e620000002500 */
[----:B------:R-:W2:Y:S01]  /*0030*/  LDCU UR5, c[0x0][0x390] ;  /* 0x00007200ff0577ac */ /* 0x000ea20008000800 */
[----:B------:R-:W3:Y:S06]  /*0040*/  LDCU.64 UR6, c[0x0][0x358] ;  /* 0x00006b00ff0677ac */ /* 0x000eec0008000a00 */
[----:B------:R-:W1:Y:S02]  /*0050*/  LDC R6, c[0x0][0x360] ;  /* 0x0000d800ff067b82 */ /* 0x000e640000000800 */
[----:B-1----:R-:W-:-:S04]  /*0060*/  IMAD R0, R6, UR4, RZ ;  /* 0x0000000406007c24 */ /* 0x002fc8000f8e02ff */
[----:B0-----:R-:W-:-:S05]  /*0070*/  IMAD R7, R0, 0x2, R9 ;  /* 0x0000000200077824 */ /* 0x001fca00078e0209 */
[C---:B--2---:R-:W-:Y:S02]  /*0080*/  ISETP.GE.U32.AND P0, PT, R7.reuse, UR5, PT ;  /* 0x0000000507007c0c */ /* 0x044fe4000bf06070 */
[----:B------:R-:W-:-:S04]  /*0090*/  IADD3 R11, PT, PT, R7, R6, RZ ;  /* 0x00000006070b7210 */ /* 0x000fc80007ffe0ff */
[----:B------:R-:W-:-:S07]  /*00a0*/  ISETP.GE.U32.AND P1, PT, R11, UR5, PT ;  /* 0x000000050b007c0c */ /* 0x000fce000bf26070 */
[----:B------:R-:W0:Y:S08]  /*00b0*/  @!P0 LDC.64 R2, c[0x0][0x380] ;  /* 0x0000e000ff028b82 */ /* 0x000e300000000a00 */
[----:B------:R-:W1:Y:S01]  /*00c0*/  @!P1 LDC.64 R4, c[0x0][0x380] ;  /* 0x0000e000ff049b82 */ /* 0x000e620000000a00 */
[----:B0-----:R-:W-:-:S06]  /*00d0*/  @!P0 IMAD.WIDE.U32 R2, R7, 0x4, R2 ;  /* 0x0000000407028825 */ /* 0x001fcc00078e0002 */
[----:B---3--:R-:W2:Y:S01]  /*00e0*/  @!P0 LDG.E R2, desc[UR6][R2.64] ;  /* 0x0000000602028981 */ /* 0x008ea2000c1e1900 */
[----:B-1----:R-:W-:-:S06]  /*00f0*/  @!P1 IMAD.WIDE.U32 R4, R11, 0x4, R4 ;  /* 0x000000040b049825 */ /* 0x002fcc00078e0004 */
[----:B------:R-:W3:Y:S01]  /*0100*/  @!P1 LDG.E R5, desc[UR6][R4.64] ;  /* 0x0000000604059981 */ /* 0x000ee2000c1e1900 */
[----:B------:R-:W0:Y:S01]  /*0110*/  S2UR UR5, SR_CgaCtaId ;  /* 0x00000000000579c3 */ /* 0x000e220000008800 */
[----:B------:R-:W-:Y:S01]  /*0120*/  IMAD.MOV.U32 R0, RZ, RZ, RZ ;  /* 0x000000ffff007224 */ /* 0x000fe200078e00ff */
[----:B------:R-:W-:Y:S02]  /*0130*/  UMOV UR4, 0x400 ;  /* 0x0000040000047882 */ /* 0x000fe40000000000 */
[----:B0-----:R-:W-:-:S06]  /*0140*/  ULEA UR4, UR5, UR4, 0x18 ;  /* 0x0000000405047291 */ /* 0x001fcc000f8ec0ff */
[----:B------:R-:W-:Y:S01]  /*0150*/  LEA R7, R9, UR4, 0x2 ;  /* 0x0000000409077c11 */ /* 0x000fe2000f8e10ff */
[----:B--2---:R-:W-:Y:S01]  /*0160*/  @!P0 FADD R0, RZ, R2 ;  /* 0x00000002ff008221 */ /* 0x004fe20000000000 */
[----:B------:R-:W-:-:S03]  /*0170*/  ISETP.GE.U32.AND P0, PT, R6, 0x2, PT ;  /* 0x000000020600780c */ /* 0x000fc60003f06070 */
[----:B---3--:R-:W-:Y:S01]  /*0180*/  @!P1 FADD R0, R0, R5 ;  /* 0x0000000500009221 */ /* 0x008fe20000000000 */
[----:B------:R-:W-:-:S04]  /*0190*/  ISETP.NE.AND P1, PT, R9, RZ, PT ;  /* 0x000000ff0900720c */ /* 0x000fc80003f25270 */
[----:B------:R0:W-:Y:S01]  /*01a0*/  STS [R7], R0 ;  /* 0x0000000007007388 */ /* 0x0001e20000000800 */
[----:B------:R-:W-:Y:S06]  /*01b0*/  BAR.SYNC.DEFER_BLOCKING 0x0 ;  /* 0x0000000000007b1d */ /* 0x000fec0000010000 */
[----:B------:R-:W-:Y:S05]  /*01c0*/  @!P0 BRA `(.L_x_0) ;  /* 0x00000000002c8947 */ /* 0x000fea0003800000 */
.L_x_1:
[----:B------:R-:W-:-:S04]  /*01d0*/  SHF.R.U32.HI R4, RZ, 0x1, R6 ;  /* 0x00000001ff047819 */ /* 0x000fc80000011606 */
[----:B------:R-:W-:-:S13]  /*01e0*/  ISETP.GE.U32.AND P0, PT, R9, R4, PT ;  /* 0x000000040900720c */ /* 0x000fda0003f06070 */
[----:B0-----:R-:W-:Y:S01]  /*01f0*/  @!P0 LEA R0, R4, R7, 0x2 ;  /* 0x0000000704008211 */ /* 0x001fe200078e10ff */
[----:B------:R-:W-:Y:S05]  /*0200*/  @!P0 LDS R3, [R7] ;  /* 0x0000000007038984 */ /* 0x000fea0000000800 */
[----:B------:R-:W0:Y:S02]  /*0210*/  @!P0 LDS R0, [R0] ;  /* 0x0000000000008984 */ /* 0x000e240000000800 */
[----:B0-----:R-:W-:-:S05]  /*0220*/  @!P0 FADD R2, R0, R3 ;  /* 0x0000000300028221 */ /* 0x001fca0000000000 */
[----:B------:R1:W-:Y:S01]  /*0230*/  @!P0 STS [R7], R2 ;  /* 0x0000000207008388 */ /* 0x0003e20000000800 */
[----:B------:R-:W-:Y:S01]  /*0240*/  BAR.SYNC.DEFER_BLOCKING 0x0 ;  /* 0x0000000000007b1d */ /* 0x000fe20000010000 */
[----:B------:R-:W-:Y:S01]  /*0250*/  ISETP.GT.U32.AND P0, PT, R6, 0x3, PT ;  /* 0x000000030600780c */ /* 0x000fe20003f04070 */
[----:B------:R-:W-:-:S12]  /*0260*/  IMAD.MOV.U32 R6, RZ, RZ, R4 ;  /* 0x000000ffff067224 */ /* 0x000fd800078e0004 */
[----:B-1----:R-:W-:Y:S05]  /*0270*/  @P0 BRA `(.L_x_1) ;  /* 0xfffffffc00d40947 */ /* 0x002fea000383ffff */
.L_x_0:
[----:B------:R-:W-:Y:S05]  /*0280*/  @P1 EXIT ;  /* 0x000000000000194d */ /* 0x000fea0003800000 */
[----:B------:R-:W1:Y:S01]  /*0290*/  S2UR UR5, SR_CgaCtaId ;  /* 0x00000000000579c3 */ /* 0x000e620000008800 */
[----:B------:R-:W-:-:S07]  /*02a0*/  UMOV UR4, 0x400 ;  /* 0x0000040000047882 */ /* 0x000fce0000000000 */
[----:B------:R-:W2:Y:S01]  /*02b0*/  LDC.64 R2, c[0x0][0x388] ;  /* 0x0000e200ff027b82 */ /* 0x000ea20000000a00 */
[----:B-1----:R-:W-:-:S09]  /*02c0*/  ULEA UR4, UR5, UR4, 0x18 ;  /* 0x0000000405047291 */ /* 0x002fd2000f8ec0ff */
[----:B------:R-:W2:Y:S04]  /*02d0*/  LDS R5, [UR4] ;  /* 0x00000004ff057984 */ /* 0x000ea80008000800 */
[----:B--2---:R-:W-:Y:S01]  /*02e0*/  REDG.E.ADD.F32.FTZ.RN.STRONG.GPU desc[UR6][R2.64], R5 ;  /* 0x00000005020079a6 */ /* 0x004fe2000c12f306 */
[----:B------:R-:W-:Y:S05]  /*02f0*/  EXIT ;  /* 0x000000000000794d */ /* 0x000fea0003800000 */
.L_x_2:
[----:B------:R-:W-:-:S00]  /*0300*/  BRA `(.L_x_2) ;  /* 0xfffffffc00fc7947 */ /* 0x000fc0000383ffff */
[----:B------:R-:W-:-:S00]  /*0310*/  NOP ;  /* 0x0000000000007918 */ /* 0x000fc00000000000 */
        /* <DEDUP_REMOVED lines=14> */
.L_x_6:


//--------------------- .text._Z21SharedMemoryReductionPfS_i --------------------------
	.section	.text._Z21SharedMemoryReductionPfS_i,"ax",@progbits
	.align	128
        .global         _Z21SharedMemoryReductionPfS_i
        .type           _Z21SharedMemoryReductionPfS_i,@function
        .size           _Z21SharedMemoryReductionPfS_i,(.L_x_7 - _Z21SharedMemoryReductionPfS_i)
        .other          _Z21SharedMemoryReductionPfS_i,@"STO_CUDA_ENTRY STV_DEFAULT"
_Z21SharedMemoryReductionPfS_i:
.text._Z21SharedMemoryReductionPfS_i:
[----:B------:R-:W-:Y:S01]  /*0000*/  LDC R1, c[0x0][0x37c] ;  /* 0x0000df00ff017b82 */ /* 0x000fe20000000800 */
[----:B------:R-:W0:Y:S07]  /*0010*/  S2R R7, SR_TID.X ;  /* 0x0000000000077919 */ /* 0x000e2e0000002100 */
[----:B------:R-:W0:Y:S01]  /*0020*/  S2UR UR4, SR_CTAID.X ;  /* 0x00000000000479c3 */ /* 0x000e220000002500 */
[----:B------:R-:W1:Y:S01]  /*0030*/  LDCU UR5, c[0x0][0x390] ;  /* 0x00007200ff0577ac */ /* 0x000e620008000800 */
[----:B------:R-:W2:Y:S06]  /*0040*/  LDCU.64 UR6, c[0x0][0x358] ;  /* 0x00006b00ff0677ac */ /* 0x000eac0008000a00 */
[----:B------:R-:W0:Y:S02]  /*0050*/  LDC R4, c[0x0][0x360] ;  /* 0x0000d800ff047b82 */ /* 0x000e240000000800 */
[----:B0-----:R-:W-:-:S05]  /*0060*/  IMAD R5, R4, UR4, R7 ;  /* 0x0000000404057c24 */ /* 0x001fca000f8e0207 */
[----:B-1----:R-:W-:-:S13]  /*0070*/  ISETP.GE.U32.AND P0, PT, R5, UR5, PT ;  /* 0x0000000505007c0c */ /* 0x002fda000bf06070 */
[----:B------:R-:W0:Y:S02]  /*0080*/  @!P0 LDC.64 R2, c[0x0][0x380] ;  /* 0x0000e000ff028b82 */ /* 0x000e240000000a00 */
[----:B0-----:R-:W-:-:S06]  /*0090*/  @!P0 IMAD.WIDE.U32 R2, R5, 0x4, R2 ;  /* 0x0000000405028825 */ /* 0x001fcc00078e0002 */
[----:B--2---:R-:W2:Y:S01]  /*00a0*/  @!P0 LDG.E R3, desc[UR6][R2.64] ;  /* 0x0000000602038981 */ /* 0x004ea2000c1e1900 */
[----:B------:R-:W0:Y:S01]  /*00b0*/  S2UR UR5, SR_CgaCtaId ;  /* 0x00000000000579c3 */ /* 0x000e220000008800 */
[----:B------:R-:W-:Y:S01]  /*00c0*/  UMOV UR4, 0x400 ;  /* 0x0000040000047882 */ /* 0x000fe20000000000 */
[----:B------:R-:W-:Y:S02]  /*00d0*/  ISETP.GE.U32.AND P2, PT, R4, 0x2, PT ;  /* 0x000000020400780c */ /* 0x000fe40003f46070 */
[----:B------:R-:W-:Y:S01]  /*00e0*/  ISETP.NE.AND P1, PT, R7, RZ, PT ;  /* 0x000000ff0700720c */ /* 0x000fe20003f25270 */
[----:B0-----:R-:W-:-:S06]  /*00f0*/  ULEA UR4, UR5, UR4, 0x18 ;  /* 0x0000000405047291 */ /* 0x001fcc000f8ec0ff */
[----:B------:R-:W-:-:S05]  /*0100*/  LEA R0, R7, UR4, 0x2 ;  /* 0x0000000407007c11 */ /* 0x000fca000f8e10ff */
[----:B--2---:R0:W-:Y:S04]  /*0110*/  @!P0 STS [R0], R3 ;  /* 0x0000000300008388 */ /* 0x0041e80000000800 */
[----:B------:R0:W-:Y:S01]  /*0120*/  @P0 STS [R0], RZ ;  /* 0x000000ff00000388 */ /* 0x0001e20000000800 */
[----:B------:R-:W-:Y:S06]  /*0130*/  BAR.SYNC.DEFER_BLOCKING 0x0 ;  /* 0x0000000000007b1d */ /* 0x000fec0000010000 */
[----:B------:R-:W-:Y:S05]  /*0140*/  @!P2 BRA `(.L_x_3) ;  /* 0x00000000003ca947 */ /* 0x000fea0003800000 */
[----:B------:R-:W1:Y:S01]  /*0150*/  LDCU UR4, c[0x0][0x390] ;  /* 0x00007200ff0477ac */ /* 0x000e620008000800 */
[----:B------:R-:W-:Y:S01]  /*0160*/  NOP ;  /* 0x0000000000007918 */ /* 0x000fe20000000000 */
.L_x_4:
[----:B------:R-:W-:-:S05]  /*0170*/  SHF.R.U32.HI R6, RZ, 0x1, R4 ;  /* 0x00000001ff067819 */ /* 0x000fca0000011604 */
[----:B------:R-:W-:-:S05]  /*0180*/  IMAD.IADD R2, R5, 0x1, R6 ;  /* 0x0000000105027824 */ /* 0x000fca00078e0206 */
[----:B-1----:R-:W-:-:S04]  /*0190*/  ISETP.GE.U32.AND P0, PT, R2, UR4, PT ;  /* 0x0000000402007c0c */ /* 0x002fc8000bf06070 */
[----:B------:R-:W-:-:S13]  /*01a0*/  ISETP.GE.U32.OR P0, PT, R7, R6, P0 ;  /* 0x000000060700720c */ /* 0x000fda0000706470 */
[----:B------:R-:W-:Y:S01]  /*01b0*/  @!P0 IMAD R2, R6, 0x4, R0 ;  /* 0x0000000406028824 */ /* 0x000fe200078e0200 */
[----:B0-----:R-:W-:Y:S05]  /*01c0*/  @!P0 LDS R3, [R0] ;  /* 0x0000000000038984 */ /* 0x001fea0000000800 */
[----:B------:R-:W0:Y:S02]  /*01d0*/  @!P0 LDS R2, [R2] ;  /* 0x0000000002028984 */ /* 0x000e240000000800 */
[----:B0-----:R-:W-:-:S05]  /*01e0*/  @!P0 FADD R3, R2, R3 ;  /* 0x0000000302038221 */ /* 0x001fca0000000000 */
[----:B------:R2:W-:Y:S01]  /*01f0*/  @!P0 STS [R0], R3 ;  /* 0x0000000300008388 */ /* 0x0005e20000000800 */
[----:B------:R-:W-:Y:S01]  /*0200*/  BAR.SYNC.DEFER_BLOCKING 0x0 ;  /* 0x0000000000007b1d */ /* 0x000fe20000010000 */
[----:B------:R-:W-:Y:S01]  /*0210*/  ISETP.GT.U32.AND P0, PT, R4, 0x3, PT ;  /* 0x000000030400780c */ /* 0x000fe20003f04070 */
[----:B------:R-:W-:-:S12]  /*0220*/  IMAD.MOV.U32 R4, RZ, RZ, R6 ;  /* 0x000000ffff047224 */ /* 0x000fd800078e0006 */
[----:B--2---:R-:W-:Y:S05]  /*0230*/  @P0 BRA `(.L_x_4) ;  /* 0xfffffffc00cc0947 */ /* 0x004fea000383ffff */
.L_x_3:
[----:B------:R-:W-:Y:S05]  /*0240*/  @P1 EXIT ;  /* 0x000000000000194d */ /* 0x000fea0003800000 */
[----:B------:R-:W1:Y:S01]  /*0250*/  S2UR UR5, SR_CgaCtaId ;  /* 0x00000000000579c3 */ /* 0x000e620000008800 */
[----:B------:R-:W-:-:S07]  /*0260*/  UMOV UR4, 0x400 ;  /* 0x0000040000047882 */ /* 0x000fce0000000000 */
[----:B0-----:R-:W0:Y:S01]  /*0270*/  LDC.64 R2, c[0x0][0x388] ;  /* 0x0000e200ff027b82 */ /* 0x001e220000000a00 */
[----:B-1----:R-:W-:-:S09]  /*0280*/  ULEA UR4, UR5, UR4, 0x18 ;  /* 0x0000000405047291 */ /* 0x002fd2000f8ec0ff */
[----:B------:R-:W0:Y:S04]  /*0290*/  LDS R5, [UR4] ;  /* 0x00000004ff057984 */ /* 0x000e280008000800 */
[----:B0-----:R-:W-:Y:S01]  /*02a0*/  REDG.E.ADD.F32.FTZ.RN.STRONG.GPU desc[UR6][R2.64], R5 ;  /* 0x00000005020079a6 */ /* 0x001fe2000c12f306 */
[----:B------:R-:W-:Y:S05]  /*02b0*/  EXIT ;  /* 0x000000000000794d */ /* 0x000fea0003800000 */
.L_x_5:
        /* <DEDUP_REMOVED lines=12> */
.L_x_7:


//--------------------- .nv.shared._Z18CoarsenedReductionPfS_i --------------------------
	.section	.nv.shared._Z18CoarsenedReductionPfS_i,"aw",@nobits
	.sectionflags	@""
	.align	4
.nv.shared._Z18CoarsenedReductionPfS_i:
	.zero		5120


//--------------------- .nv.shared.reserved.0     --------------------------
	.section	.nv.shared.reserved.0,"aw",@nobits
	.weak		__nv_reservedSMEM_offset_0_alias
	.size		__nv_reservedSMEM_offset_0_alias, 0, 64
	.other		__nv_reservedSMEM_offset_0_alias,@"STO_CUDA_RESERVED_SHARED STV_DEFAULT"
__nv_reservedSMEM_offset_0_alias:
	.zero		0
	.zero		64


//--------------------- .nv.shared._Z21SharedMemoryReductionPfS_i --------------------------
	.section	.nv.shared._Z21SharedMemoryReductionPfS_i,"aw",@nobits
	.sectionflags	@""
	.align	4
.nv.shared._Z21SharedMemoryReductionPfS_i:
	.zero		5120


//--------------------- .nv.constant0._Z18CoarsenedReductionPfS_i --------------------------
	.section	.nv.constant0._Z18CoarsenedReductionPfS_i,"a",@progbits
	.sectionflags	@""
	.align	4
.nv.constant0._Z18CoarsenedReductionPfS_i:
	.zero		916


//--------------------- .nv.constant0._Z21SharedMemoryReductionPfS_i --------------------------
	.section	.nv.constant0._Z21SharedMemoryReductionPfS_i,"a",@progbits
	.sectionflags	@""
	.align	4
.nv.constant0._Z21SharedMemoryReductionPfS_i:
	.zero		916


//--------------------- SYMBOLS --------------------------

	.type		.nv.reservedSmem.offset0,@object
	.size		.nv.reservedSmem.offset0,0x4
	.type		.nv.reservedSmem.cap,@object
	.size		.nv.reservedSmem.cap,0x4
